//
// Generated by NVIDIA NVVM Compiler
//
// Compiler Build ID: CL-36424714
// Cuda compilation tools, release 13.0, V13.0.88
// Based on NVVM 20.0.0
//

.version 9.0
.target sm_100
.address_size 64

	// .globl	_ZN4hist18hist_kernel_globalEPhmPj
// _ZZN4hist18hist_kernel_sharedEPhmPjE3tmp has been demoted

.visible .entry _ZN4hist18hist_kernel_globalEPhmPj(
	.param .u64 .ptr .align 1 _ZN4hist18hist_kernel_globalEPhmPj_param_0,
	.param .u64 _ZN4hist18hist_kernel_globalEPhmPj_param_1,
	.param .u64 .ptr .align 1 _ZN4hist18hist_kernel_globalEPhmPj_param_2
)
{
	.reg .pred 	%p<3>;
	.reg .b32 	%r<12>;
	.reg .b64 	%rd<13>;

	ld.param.u64 	%rd6, [_ZN4hist18hist_kernel_globalEPhmPj_param_0];
	ld.param.u64 	%rd7, [_ZN4hist18hist_kernel_globalEPhmPj_param_1];
	ld.param.u64 	%rd8, [_ZN4hist18hist_kernel_globalEPhmPj_param_2];
	mov.u32 	%r6, %tid.x;
	mov.u32 	%r7, %ctaid.x;
	mov.u32 	%r1, %ntid.x;
	mad.lo.s32 	%r11, %r7, %r1, %r6;
	cvt.u64.u32 	%rd12, %r11;
	setp.le.u64 	%p1, %rd7, %rd12;
	@%p1 bra 	$L__BB0_3;
	mov.u32 	%r8, %nctaid.x;
	mul.lo.s32 	%r3, %r1, %r8;
	cvta.to.global.u64 	%rd2, %rd6;
	cvta.to.global.u64 	%rd3, %rd8;
$L__BB0_2:
	add.s64 	%rd9, %rd2, %rd12;
	ld.global.u8 	%r9, [%rd9];
	mul.wide.u32 	%rd10, %r9, 4;
	add.s64 	%rd11, %rd3, %rd10;
	atom.global.add.u32 	%r10, [%rd11], 1;
	add.s32 	%r11, %r11, %r3;
	cvt.u64.u32 	%rd12, %r11;
	setp.gt.u64 	%p2, %rd7, %rd12;
	@%p2 bra 	$L__BB0_2;
$L__BB0_3:
	ret;

}
	// .globl	_ZN4hist18hist_kernel_sharedEPhmPj
.visible .entry _ZN4hist18hist_kernel_sharedEPhmPj(
	.param .u64 .ptr .align 1 _ZN4hist18hist_kernel_sharedEPhmPj_param_0,
	.param .u64 _ZN4hist18hist_kernel_sharedEPhmPj_param_1,
	.param .u64 .ptr .align 1 _ZN4hist18hist_kernel_sharedEPhmPj_param_2
)
{
	.reg .pred 	%p<3>;
	.reg .b16 	%rs<2>;
	.reg .b32 	%r<20>;
	.reg .b64 	%rd<13>;
	// demoted variable
	.shared .align 4 .b8 _ZZN4hist18hist_kernel_sharedEPhmPjE3tmp[1024];
	ld.param.u64 	%rd5, [_ZN4hist18hist_kernel_sharedEPhmPj_param_0];
	ld.param.u64 	%rd6, [_ZN4hist18hist_kernel_sharedEPhmPj_param_1];
	ld.param.u64 	%rd7, [_ZN4hist18hist_kernel_sharedEPhmPj_param_2];
	mov.u32 	%r1, %tid.x;
	shl.b32 	%r8, %r1, 2;
	mov.u32 	%r9, _ZZN4hist18hist_kernel_sharedEPhmPjE3tmp;
	add.s32 	%r2, %r9, %r8;
	mov.b32 	%r10, 0;
	st.shared.u32 	[%r2], %r10;
	bar.sync 	0;
	mov.u32 	%r11, %ctaid.x;
	mov.u32 	%r3, %ntid.x;
	mad.lo.s32 	%r19, %r11, %r3, %r1;
	cvt.u64.u32 	%rd12, %r19;
	setp.le.u64 	%p1, %rd6, %rd12;
	@%p1 bra 	$L__BB1_3;
	mov.u32 	%r12, %nctaid.x;
	mul.lo.s32 	%r5, %r3, %r12;
	cvta.to.global.u64 	%rd2, %rd5;
$L__BB1_2:
	add.s64 	%rd8, %rd2, %rd12;
	ld.global.u8 	%rs1, [%rd8];
	mul.wide.u16 	%r13, %rs1, 4;
	add.s32 	%r15, %r9, %r13;
	atom.shared.add.u32 	%r16, [%r15], 1;
	add.s32 	%r19, %r19, %r5;
	cvt.u64.u32 	%rd12, %r19;
	setp.gt.u64 	%p2, %rd6, %rd12;
	@%p2 bra 	$L__BB1_2;
$L__BB1_3:
	cvta.to.global.u64 	%rd9, %rd7;
	bar.sync 	0;
	mul.wide.u32 	%rd10, %r1, 4;
	add.s64 	%rd11, %rd9, %rd10;
	ld.shared.u32 	%r17, [%r2];
	atom.global.add.u32 	%r18, [%rd11], %r17;
	ret;

}


// ===== COMPILED SASS (sm_100) =====

	.target	sm_100

	.elftype	@"ET_EXEC"


//--------------------- .note.nv.tkinfo           --------------------------
	.section	.note.nv.tkinfo,"",@"SHT_NOTE"
	.sectionflags	@"SHF_NOTE_NV_TKINFO"
	.tkinfo
        /*0018*/ 	.word	0x00000002
        /*0030*/ 	.string	""
        /*0030*/ 	.string	"ptxas"
        /*0030*/ 	.string	"Cuda compilation tools, release 13.0, V13.0.88"
        /*0030*/ 	.string	"Build cuda_13.0.r13.0/compiler.36424714_0"
        /*0030*/ 	.string	"-arch sm_100 -m 64 "



//--------------------- .note.nv.cuinfo           --------------------------
	.section	.note.nv.cuinfo,"",@"SHT_NOTE"
	.sectionflags	@"SHF_NOTE_NV_CUINFO"
        /*0018*/ 	.short	0x0002
        /*001a*/ 	.short	0x0064
        /*001c*/ 	.short	0x0082
	.zero		2


//--------------------- .nv.info                  --------------------------
	.section	.nv.info,"",@"SHT_CUDA_INFO"
	.align	4


	//----- nvinfo : EIATTR_REGCOUNT
	.align		4
        /*0000*/ 	.byte	0x04, 0x2f
        /*0002*/ 	.short	(.L_1 - .L_0)
	.align		4
.L_0:
        /*0004*/ 	.word	index@(_ZN4hist18hist_kernel_globalEPhmPj)
        /*0008*/ 	.word	0x00000012


	//----- nvinfo : EIATTR_FRAME_SIZE
	.align		4
.L_1:
        /*000c*/ 	.byte	0x04, 0x11
        /*000e*/ 	.short	(.L_3 - .L_2)
	.align		4
.L_2:
        /*0010*/ 	.word	index@(_ZN4hist18hist_kernel_globalEPhmPj)
        /*0014*/ 	.word	0x00000000


	//----- nvinfo : EIATTR_REGCOUNT
	.align		4
.L_3:
        /*0018*/ 	.byte	0x04, 0x2f
        /*001a*/ 	.short	(.L_5 - .L_4)
	.align		4
.L_4:
        /*001c*/ 	.word	index@(_ZN4hist18hist_kernel_sharedEPhmPj)
        /*0020*/ 	.word	0x0000000b


	//----- nvinfo : EIATTR_FRAME_SIZE
	.align		4
.L_5:
        /*0024*/ 	.byte	0x04, 0x11
        /*0026*/ 	.short	(.L_7 - .L_6)
	.align		4
.L_6:
        /*0028*/ 	.word	index@(_ZN4hist18hist_kernel_sharedEPhmPj)
        /*002c*/ 	.word	0x00000000


	//----- nvinfo : EIATTR_MIN_STACK_SIZE
	.align		4
.L_7:
        /*0030*/ 	.byte	0x04, 0x12
        /*0032*/ 	.short	(.L_9 - .L_8)
	.align		4
.L_8:
        /*0034*/ 	.word	index@(_ZN4hist18hist_kernel_sharedEPhmPj)
        /*0038*/ 	.word	0x00000000


	//----- nvinfo : EIATTR_MIN_STACK_SIZE
	.align		4
.L_9:
        /*003c*/ 	.byte	0x04, 0x12
        /*003e*/ 	.short	(.L_11 - .L_10)
	.align		4
.L_10:
        /*0040*/ 	.word	index@(_ZN4hist18hist_kernel_globalEPhmPj)
        /*0044*/ 	.word	0x00000000
.L_11:


//--------------------- .nv.compat                --------------------------
	.section	.nv.compat,"",@"SHT_CUDA_COMPAT_INFO"
	.align	4
        /*0000*/ 	.byte	0x02, 0x09, 0x00, 0x00, 0x02, 0x02, 0x01, 0x00, 0x02, 0x05, 0x05, 0x00, 0x03, 0x07, 0x01, 0x01
        /*0010*/ 	.byte	0x02, 0x03, 0x00, 0x00, 0x02, 0x06, 0x01, 0x00, 0x04, 0x0b, 0x08, 0x00, 0x09, 0x00, 0x00, 0x00
        /*0020*/ 	.byte	0x00, 0x00, 0x00, 0x00


//--------------------- .nv.info._ZN4hist18hist_kernel_sharedEPhmPj --------------------------
	.section	.nv.info._ZN4hist18hist_kernel_sharedEPhmPj,"",@"SHT_CUDA_INFO"
	.sectionflags	@""
	.align	4


	//----- nvinfo : EIATTR_CUDA_API_VERSION
	.align		4
        /*0000*/ 	.byte	0x04, 0x37
        /*0002*/ 	.short	(.L_13 - .L_12)
.L_12:
        /*0004*/ 	.word	0x00000082


	//----- nvinfo : EIATTR_KPARAM_INFO
	.align		4
.L_13:
        /*0008*/ 	.byte	0x04, 0x17
        /*000a*/ 	.short	(.L_15 - .L_14)
.L_14:
        /*000c*/ 	.word	0x00000000
        /*0010*/ 	.short	0x0002
        /*0012*/ 	.short	0x0010
        /*0014*/ 	.byte	0x00, 0xf5, 0x21, 0x00


	//----- nvinfo : EIATTR_KPARAM_INFO
	.align		4
.L_15:
        /*0018*/ 	.byte	0x04, 0x17
        /*001a*/ 	.short	(.L_17 - .L_16)
.L_16:
        /*001c*/ 	.word	0x00000000
        /*0020*/ 	.short	0x0001
        /*0022*/ 	.short	0x0008
        /*0024*/ 	.byte	0x00, 0xf0, 0x21, 0x00


	//----- nvinfo : EIATTR_KPARAM_INFO
	.align		4
.L_17:
        /*0028*/ 	.byte	0x04, 0x17
        /*002a*/ 	.short	(.L_19 - .L_18)
.L_18:
        /*002c*/ 	.word	0x00000000
        /*0030*/ 	.short	0x0000
        /*0032*/ 	.short	0x0000
        /*0034*/ 	.byte	0x00, 0xf5, 0x21, 0x00


	//----- nvinfo : EIATTR_SPARSE_MMA_MASK
	.align		4
.L_19:
        /*0038*/ 	.byte	0x03, 0x50
        /*003a*/ 	.short	0x0000


	//----- nvinfo : EIATTR_MAXREG_COUNT
	.align		4
        /*003c*/ 	.byte	0x03, 0x1b
        /*003e*/ 	.short	0x00ff


	//----- nvinfo : EIATTR_NUM_BARRIERS
	.align		4
        /*0040*/ 	.byte	0x02, 0x4c
        /*0042*/ 	.byte	0x01
	.zero		1


	//----- nvinfo : EIATTR_MERCURY_ISA_VERSION
	.align		4
        /*0044*/ 	.byte	0x03, 0x5f
        /*0046*/ 	.short	0x0101


	//----- nvinfo : EIATTR_VRC_CTA_INIT_COUNT
	.align		4
        /*0048*/ 	.byte	0x02, 0x4a
	.zero		1
	.zero		1


	//----- nvinfo : EIATTR_EXIT_INSTR_OFFSETS
	.align		4
        /*004c*/ 	.byte	0x04, 0x1c
        /*004e*/ 	.short	(.L_21 - .L_20)


	//   ....[0]....
.L_20:
        /*0050*/ 	.word	0x00000260


	//----- nvinfo : EIATTR_CRS_STACK_SIZE
	.align		4
.L_21:
        /*0054*/ 	.byte	0x04, 0x1e
        /*0056*/ 	.short	(.L_23 - .L_22)
.L_22:
        /*0058*/ 	.word	0x00000000


	//----- nvinfo : EIATTR_CBANK_PARAM_SIZE
	.align		4
.L_23:
        /*005c*/ 	.byte	0x03, 0x19
        /*005e*/ 	.short	0x0018


	//----- nvinfo : EIATTR_PARAM_CBANK
	.align		4
        /*0060*/ 	.byte	0x04, 0x0a
        /*0062*/ 	.short	(.L_25 - .L_24)
	.align		4
.L_24:
        /*0064*/ 	.word	index@(.nv.constant0._ZN4hist18hist_kernel_sharedEPhmPj)
        /*0068*/ 	.short	0x0380
        /*006a*/ 	.short	0x0018


	//----- nvinfo : EIATTR_SW_WAR
	.align		4
.L_25:
        /*006c*/ 	.byte	0x04, 0x36
        /*006e*/ 	.short	(.L_27 - .L_26)
.L_26:
        /*0070*/ 	.word	0x00000008
.L_27:


//--------------------- .nv.info._ZN4hist18hist_kernel_globalEPhmPj --------------------------
	.section	.nv.info._ZN4hist18hist_kernel_globalEPhmPj,"",@"SHT_CUDA_INFO"
	.sectionflags	@""
	.align	4


	//----- nvinfo : EIATTR_CUDA_API_VERSION
	.align		4
        /*0000*/ 	.byte	0x04, 0x37
        /*0002*/ 	.short	(.L_29 - .L_28)
.L_28:
        /*0004*/ 	.word	0x00000082


	//----- nvinfo : EIATTR_KPARAM_INFO
	.align		4
.L_29:
        /*0008*/ 	.byte	0x04, 0x17
        /*000a*/ 	.short	(.L_31 - .L_30)
.L_30:
        /*000c*/ 	.word	0x00000000
        /*0010*/ 	.short	0x0002
        /*0012*/ 	.short	0x0010
        /*0014*/ 	.byte	0x00, 0xf5, 0x21, 0x00


	//----- nvinfo : EIATTR_KPARAM_INFO
	.align		4
.L_31:
        /*0018*/ 	.byte	0x04, 0x17
        /*001a*/ 	.short	(.L_33 - .L_32)
.L_32:
        /*001c*/ 	.word	0x00000000
        /*0020*/ 	.short	0x0001
        /*0022*/ 	.short	0x0008
        /*0024*/ 	.byte	0x00, 0xf0, 0x21, 0x00


	//----- nvinfo : EIATTR_KPARAM_INFO
	.align		4
.L_33:
        /*0028*/ 	.byte	0x04, 0x17
        /*002a*/ 	.short	(.L_35 - .L_34)
.L_34:
        /*002c*/ 	.word	0x00000000
        /*0030*/ 	.short	0x0000
        /*0032*/ 	.short	0x0000
        /*0034*/ 	.byte	0x00, 0xf5, 0x21, 0x00


	//----- nvinfo : EIATTR_SPARSE_MMA_MASK
	.align		4
.L_35:
        /*0038*/ 	.byte	0x03, 0x50
        /*003a*/ 	.short	0x0000


	//----- nvinfo : EIATTR_MAXREG_COUNT
	.align		4
        /*003c*/ 	.byte	0x03, 0x1b
        /*003e*/ 	.short	0x00ff


	//----- nvinfo : EIATTR_MERCURY_ISA_VERSION
	.align		4
        /*0040*/ 	.byte	0x03, 0x5f
        /*0042*/ 	.short	0x0101


	//----- nvinfo : EIATTR_VRC_CTA_INIT_COUNT
	.align		4
        /*0044*/ 	.byte	0x02, 0x4a
	.zero		1
	.zero		1


	//----- nvinfo : EIATTR_EXIT_INSTR_OFFSETS
	.align		4
        /*0048*/ 	.byte	0x04, 0x1c
        /*004a*/ 	.short	(.L_37 - .L_36)


	//   ....[0]....
.L_36:
        /*004c*/ 	.word	0x00000080


	//   ....[1]....
        /*0050*/ 	.word	0x000001b0


	//----- nvinfo : EIATTR_CRS_STACK_SIZE
	.align		4
.L_37:
        /*0054*/ 	.byte	0x04, 0x1e
        /*0056*/ 	.short	(.L_39 - .L_38)
.L_38:
        /*0058*/ 	.word	0x00000000


	//----- nvinfo : EIATTR_CBANK_PARAM_SIZE
	.align		4
.L_39:
        /*005c*/ 	.byte	0x03, 0x19
        /*005e*/ 	.short	0x0018


	//----- nvinfo : EIATTR_PARAM_CBANK
	.align		4
        /*0060*/ 	.byte	0x04, 0x0a
        /*0062*/ 	.short	(.L_41 - .L_40)
	.align		4
.L_40:
        /*0064*/ 	.word	index@(.nv.constant0._ZN4hist18hist_kernel_globalEPhmPj)
        /*0068*/ 	.short	0x0380
        /*006a*/ 	.short	0x0018


	//----- nvinfo : EIATTR_SW_WAR
	.align		4
.L_41:
        /*006c*/ 	.byte	0x04, 0x36
        /*006e*/ 	.short	(.L_43 - .L_42)
.L_42:
        /*0070*/ 	.word	0x00000008
.L_43:


//--------------------- .nv.callgraph             --------------------------
	.section	.nv.callgraph,"",@"SHT_CUDA_CALLGRAPH"
	.align	4
	.sectionentsize	8
	.align		4
        /*0000*/ 	.word	0x00000000
	.align		4
        /*0004*/ 	.word	0xffffffff
	.align		4
        /*0008*/ 	.word	0x00000000
	.align		4
        /*000c*/ 	.word	0xfffffffe
	.align		4
        /*0010*/ 	.word	0x00000000
	.align		4
        /*0014*/ 	.word	0xfffffffd
	.align		4
        /*0018*/ 	.word	0x00000000
	.align		4
        /*001c*/ 	.word	0xfffffffc


//--------------------- .text._ZN4hist18hist_kernel_sharedEPhmPj --------------------------
	.section	.text._ZN4hist18hist_kernel_sharedEPhmPj,"ax",@progbits
	.align	128
        .global         _ZN4hist18hist_kernel_sharedEPhmPj
        .type           _ZN4hist18hist_kernel_sharedEPhmPj,@function
        .size           _ZN4hist18hist_kernel_sharedEPhmPj,(.L_x_6 - _ZN4hist18hist_kernel_sharedEPhmPj)
        .other          _ZN4hist18hist_kernel_sharedEPhmPj,@"STO_CUDA_ENTRY STV_DEFAULT"
_ZN4hist18hist_kernel_sharedEPhmPj:
.text._ZN4hist18hist_kernel_sharedEPhmPj:
[----:B------:R-:W-:Y:S01]  /*0000*/  LDC R1, c[0x0][0x37c] ;  /* 0x0000df00ff017b82 */ /* 0x000fe20000000800 */
[----:B------:R-:W0:Y:S07]  /*0010*/  S2R R7, SR_TID.X ;  /* 0x0000000000077919 */ /* 0x000e2e0000002100 */
[----:B------:R-:W0:Y:S01]  /*0020*/  S2UR UR4, SR_CTAID.X ;  /* 0x00000000000479c3 */ /* 0x000e220000002500 */
[----:B------:R-:W1:Y:S01]  /*0030*/  LDCU.64 UR8, c[0x0][0x388] ;  /* 0x00007100ff0877ac */ /* 0x000e620008000a00 */
[----:B------:R-:W-:Y:S01]  /*0040*/  BSSY.RECONVERGENT B0, `(.L_x_0) ;  /* 0x000001c000007945 */ /* 0x000fe20003800200 */
[----:B------:R-:W2:Y:S05]  /*0050*/  LDCU.64 UR6, c[0x0][0x358] ;  /* 0x00006b00ff0677ac */ /* 0x000eaa0008000a00 */
[----:B------:R-:W0:Y:S01]  /*0060*/  LDC R6, c[0x0][0x360] ;  /* 0x0000d800ff067b82 */ /* 0x000e220000000800 */
[----:B------:R-:W3:Y:S07]  /*0070*/  LDCU.64 UR10, c[0x0][0x380] ;  /* 0x00007000ff0a77ac */ /* 0x000eee0008000a00 */
[----:B------:R-:W4:Y:S01]  /*0080*/  S2UR UR5, SR_CgaCtaId ;  /* 0x00000000000579c3 */ /* 0x000f220000008800 */
[----:B0-----:R-:W-:Y:S01]  /*0090*/  IMAD R2, R6, UR4, R7 ;  /* 0x0000000406027c24 */ /* 0x001fe2000f8e0207 */
[----:B------:R-:W-:-:S04]  /*00a0*/  UMOV UR4, 0x400 ;  /* 0x0000040000047882 */ /* 0x000fc80000000000 */
[----:B-1----:R-:W-:Y:S01]  /*00b0*/  ISETP.GE.U32.AND P0, PT, R2, UR8, PT ;  /* 0x0000000802007c0c */ /* 0x002fe2000bf06070 */
[----:B----4-:R-:W-:-:S03]  /*00c0*/  ULEA UR4, UR5, UR4, 0x18 ;  /* 0x0000000405047291 */ /* 0x010fc6000f8ec0ff */
[----:B------:R-:W-:-:S03]  /*00d0*/  ISETP.GE.U32.AND.EX P0, PT, RZ, UR9, PT, P0 ;  /* 0x00000009ff007c0c */ /* 0x000fc6000bf06100 */
[----:B------:R-:W-:-:S05]  /*00e0*/  LEA R0, R7, UR4, 0x2 ;  /* 0x0000000407007c11 */ /* 0x000fca000f8e10ff */
[----:B------:R0:W-:Y:S01]  /*00f0*/  STS [R0], RZ ;  /* 0x000000ff00007388 */ /* 0x0001e20000000800 */
[----:B------:R-:W-:Y:S06]  /*0100*/  BAR.SYNC.DEFER_BLOCKING 0x0 ;  /* 0x0000000000007b1d */ /* 0x000fec0000010000 */
[----:B--23--:R-:W-:Y:S05]  /*0110*/  @P0 BRA `(.L_x_1) ;  /* 0x0000000000380947 */ /* 0x00cfea0003800000 */
[----:B------:R-:W1:Y:S01]  /*0120*/  LDCU UR5, c[0x0][0x370] ;  /* 0x00006e00ff0577ac */ /* 0x000e620008000800 */
[----:B------:R-:W-:Y:S02]  /*0130*/  IMAD.MOV.U32 R4, RZ, RZ, R2 ;  /* 0x000000ffff047224 */ /* 0x000fe400078e0002 */
[----:B------:R-:W-:Y:S02]  /*0140*/  IMAD.MOV.U32 R8, RZ, RZ, RZ ;  /* 0x000000ffff087224 */ /* 0x000fe400078e00ff */
[----:B-1----:R-:W-:-:S07]  /*0150*/  IMAD R5, R6, UR5, RZ ;  /* 0x0000000506057c24 */ /* 0x002fce000f8e02ff */
.L_x_2:
[----:B------:R-:W-:-:S04]  /*0160*/  IADD3 R2, P0, PT, R2, UR10, RZ ;  /* 0x0000000a02027c10 */ /* 0x000fc8000ff1e0ff */
[----:B------:R-:W-:-:S05]  /*0170*/  IADD3.X R3, PT, PT, R8, UR11, RZ, P0, !PT ;  /* 0x0000000b08037c10 */ /* 0x000fca00087fe4ff */
[----:B------:R-:W2:Y:S02]  /*0180*/  LDG.E.U8 R2, desc[UR6][R2.64] ;  /* 0x0000000602027981 */ /* 0x000ea4000c1e1100 */
[----:B--2---:R-:W-:Y:S01]  /*0190*/  LEA R6, R2, UR4, 0x2 ;  /* 0x0000000402067c11 */ /* 0x004fe2000f8e10ff */
[----:B------:R-:W-:-:S04]  /*01a0*/  IMAD.IADD R2, R5, 0x1, R4 ;  /* 0x0000000105027824 */ /* 0x000fc800078e0204 */
[----:B------:R1:W-:Y:S01]  /*01b0*/  ATOMS.POPC.INC.32 RZ, [R6+URZ] ;  /* 0x0000000006ff7f8c */ /* 0x0003e2000d8000ff */
[----:B------:R-:W-:Y:S01]  /*01c0*/  ISETP.GE.U32.AND P0, PT, R2, UR8, PT ;  /* 0x0000000802007c0c */ /* 0x000fe2000bf06070 */
[----:B------:R-:W-:-:S03]  /*01d0*/  IMAD.MOV.U32 R4, RZ, RZ, R2 ;  /* 0x000000ffff047224 */ /* 0x000fc600078e0002 */
[----:B------:R-:W-:-:S13]  /*01e0*/  ISETP.GE.U32.AND.EX P0, PT, RZ, UR9, PT, P0 ;  /* 0x00000009ff007c0c */ /* 0x000fda000bf06100 */
[----:B-1----:R-:W-:Y:S05]  /*01f0*/  @!P0 BRA `(.L_x_2) ;  /* 0xfffffffc00d88947 */ /* 0x002fea000383ffff */
.L_x_1:
[----:B------:R-:W-:Y:S05]  /*0200*/  BSYNC.RECONVERGENT B0 ;  /* 0x0000000000007941 */ /* 0x000fea0003800200 */
.L_x_0:
[----:B------:R-:W-:Y:S08]  /*0210*/  BAR.SYNC.DEFER_BLOCKING 0x0 ;  /* 0x0000000000007b1d */ /* 0x000ff00000010000 */
[----:B------:R-:W1:Y:S01]  /*0220*/  LDC.64 R2, c[0x0][0x390] ;  /* 0x0000e400ff027b82 */ /* 0x000e620000000a00 */
[----:B------:R-:W2:Y:S01]  /*0230*/  LDS R5, [R0] ;  /* 0x0000000000057984 */ /* 0x000ea20000000800 */
[----:B-1----:R-:W-:-:S05]  /*0240*/  IMAD.WIDE.U32 R2, R7, 0x4, R2 ;  /* 0x0000000407027825 */ /* 0x002fca00078e0002 */
[----:B--2---:R-:W-:Y:S01]  /*0250*/  REDG.E.ADD.STRONG.GPU desc[UR6][R2.64], R5 ;  /* 0x000000050200798e */ /* 0x004fe2000c12e106 */
[----:B------:R-:W-:Y:S05]  /*0260*/  EXIT ;  /* 0x000000000000794d */ /* 0x000fea0003800000 */
.L_x_3:
[----:B------:R-:W-:-:S00]  /*0270*/  BRA `(.L_x_3) ;  /* 0xfffffffc00fc7947 */ /* 0x000fc0000383ffff */
[----:B------:R-:W-:-:S00]  /*0280*/  NOP ;  /* 0x0000000000007918 */ /* 0x000fc00000000000 */
[----:B------:R-:W-:-:S00]  /*0290*/  NOP ;  /* 0x0000000000007918 */ /* 0x000fc00000000000 */
[----:B------:R-:W-:-:S00]  /*02a0*/  NOP ;  /* 0x0000000000007918 */ /* 0x000fc00000000000 */
[----:B------:R-:W-:-:S00]  /*02b0*/  NOP ;  /* 0x0000000000007918 */ /* 0x000fc00000000000 */
[----:B------:R-:W-:-:S00]  /*02c0*/  NOP ;  /* 0x0000000000007918 */ /* 0x000fc00000000000 */
[----:B------:R-:W-:-:S00]  /*02d0*/  NOP ;  /* 0x0000000000007918 */ /* 0x000fc00000000000 */
[----:B------:R-:W-:-:S00]  /*02e0*/  NOP ;  /* 0x0000000000007918 */ /* 0x000fc00000000000 */
[----:B------:R-:W-:-:S00]  /*02f0*/  NOP ;  /* 0x0000000000007918 */ /* 0x000fc00000000000 */
.L_x_6:


//--------------------- .text._ZN4hist18hist_kernel_globalEPhmPj --------------------------
	.section	.text._ZN4hist18hist_kernel_globalEPhmPj,"ax",@progbits
	.align	128
        .global         _ZN4hist18hist_kernel_globalEPhmPj
        .type           _ZN4hist18hist_kernel_globalEPhmPj,@function
        .size           _ZN4hist18hist_kernel_globalEPhmPj,(.L_x_7 - _ZN4hist18hist_kernel_globalEPhmPj)
        .other          _ZN4hist18hist_kernel_globalEPhmPj,@"STO_CUDA_ENTRY STV_DEFAULT"
_ZN4hist18hist_kernel_globalEPhmPj:
.text._ZN4hist18hist_kernel_globalEPhmPj:
[----:B------:R-:W-:Y:S01]  /*0000*/  LDC R1, c[0x0][0x37c] ;  /* 0x0000df00ff017b82 */ /* 0x000fe20000000800 */
[----:B------:R-:W0:Y:S07]  /*0010*/  S2R R0, SR_TID.X ;  /* 0x0000000000007919 */ /* 0x000e2e0000002100 */
[----:B------:R-:W0:Y:S01]  /*0020*/  S2UR UR4, SR_CTAID.X ;  /* 0x00000000000479c3 */ /* 0x000e220000002500 */
[----:B------:R-:W1:Y:S07]  /*0030*/  LDCU.64 UR8, c[0x0][0x388] ;  /* 0x00007100ff0877ac */ /* 0x000e6e0008000a00 */
[----:B------:R-:W0:Y:S02]  /*0040*/  LDC R9, c[0x0][0x360] ;  /* 0x0000d800ff097b82 */ /* 0x000e240000000800 */
[----:B0-----:R-:W-:-:S05]  /*0050*/  IMAD R0, R9, UR4, R0 ;  /* 0x0000000409007c24 */ /* 0x001fca000f8e0200 */
[----:B-1----:R-:W-:-:S04]  /*0060*/  ISETP.GE.U32.AND P0, PT, R0, UR8, PT ;  /* 0x0000000800007c0c */ /* 0x002fc8000bf06070 */
[----:B------:R-:W-:-:S13]  /*0070*/  ISETP.GE.U32.AND.EX P0, PT, RZ, UR9, PT, P0 ;  /* 0x00000009ff007c0c */ /* 0x000fda000bf06100 */
[----:B------:R-:W-:Y:S05]  /*0080*/  @P0 EXIT ;  /* 0x000000000000094d */ /* 0x000fea0003800000 */
[----:B------:R-:W0:Y:S01]  /*0090*/  LDC.64 R6, c[0x0][0x390] ;  /* 0x0000e400ff067b82 */ /* 0x000e220000000a00 */
[----:B------:R-:W1:Y:S01]  /*00a0*/  LDCU UR4, c[0x0][0x370] ;  /* 0x00006e00ff0477ac */ /* 0x000e620008000800 */
[----:B------:R-:W-:Y:S01]  /*00b0*/  IMAD.MOV.U32 R11, RZ, RZ, R0 ;  /* 0x000000ffff0b7224 */ /* 0x000fe200078e0000 */
[----:B------:R-:W2:Y:S05]  /*00c0*/  LDCU.64 UR6, c[0x0][0x358] ;  /* 0x00006b00ff0677ac */ /* 0x000eaa0008000a00 */
[----:B------:R-:W3:Y:S01]  /*00d0*/  LDC.64 R12, c[0x0][0x380] ;  /* 0x0000e000ff0c7b82 */ /* 0x000ee20000000a00 */
[----:B-1----:R-:W-:Y:S01]  /*00e0*/  IMAD R9, R9, UR4, RZ ;  /* 0x0000000409097c24 */ /* 0x002fe2000f8e02ff */
[----:B------:R-:W-:-:S06]  /*00f0*/  UMOV UR4, URZ ;  /* 0x000000ff00047c82 */ /* 0x000fcc0008000000 */
.L_x_4:
[----:B---3--:R-:W-:-:S04]  /*0100*/  IADD3 R4, P0, PT, R11, R12, RZ ;  /* 0x0000000c0b047210 */ /* 0x008fc80007f1e0ff */
[----:B------:R-:W-:-:S05]  /*0110*/  IADD3.X R5, PT, PT, R13, UR4, RZ, P0, !PT ;  /* 0x000000040d057c10 */ /* 0x000fca00087fe4ff */
[----:B-12---:R-:W0:Y:S01]  /*0120*/  LDG.E.U8 R3, desc[UR6][R4.64] ;  /* 0x0000000604037981 */ /* 0x006e22000c1e1100 */
[----:B------:R-:W-:Y:S01]  /*0130*/  IADD3 R11, PT, PT, R9, R0, RZ ;  /* 0x00000000090b7210 */ /* 0x000fe20007ffe0ff */
[----:B------:R-:W-:-:S03]  /*0140*/  IMAD.MOV.U32 R15, RZ, RZ, 0x1 ;  /* 0x00000001ff0f7424 */ /* 0x000fc600078e00ff */
[----:B------:R-:W-:-:S04]  /*0150*/  ISETP.GE.U32.AND P0, PT, R11, UR8, PT ;  /* 0x000000080b007c0c */ /* 0x000fc8000bf06070 */
[----:B------:R-:W-:Y:S01]  /*0160*/  ISETP.GE.U32.AND.EX P0, PT, RZ, UR9, PT, P0 ;  /* 0x00000009ff007c0c */ /* 0x000fe2000bf06100 */
[----:B------:R-:W-:Y:S02]  /*0170*/  IMAD.MOV.U32 R0, RZ, RZ, R11 ;  /* 0x000000ffff007224 */ /* 0x000fe400078e000b */
[----:B0-----:R-:W-:-:S05]  /*0180*/  IMAD.WIDE.U32 R2, R3, 0x4, R6 ;  /* 0x0000000403027825 */ /* 0x001fca00078e0006 */
[----:B------:R1:W-:Y:S05]  /*0190*/  REDG.E.ADD.STRONG.GPU desc[UR6][R2.64], R15 ;  /* 0x0000000f0200798e */ /* 0x0003ea000c12e106 */
[----:B------:R-:W-:Y:S05]  /*01a0*/  @!P0 BRA `(.L_x_4) ;  /* 0xfffffffc00d48947 */ /* 0x000fea000383ffff */
[----:B------:R-:W-:Y:S05]  /*01b0*/  EXIT ;  /* 0x000000000000794d */ /* 0x000fea0003800000 */
.L_x_5:
        /* <DEDUP_REMOVED lines=12> */
.L_x_7:


//--------------------- .nv.shared._ZN4hist18hist_kernel_sharedEPhmPj --------------------------
	.section	.nv.shared._ZN4hist18hist_kernel_sharedEPhmPj,"aw",@nobits
	.sectionflags	@""
	.align	4
.nv.shared._ZN4hist18hist_kernel_sharedEPhmPj:
	.zero		2048


//--------------------- .nv.shared.reserved.0     --------------------------
	.section	.nv.shared.reserved.0,"aw",@nobits
	.weak		__nv_reservedSMEM_offset_0_alias
	.size		__nv_reservedSMEM_offset_0_alias, 0, 64
	.other		__nv_reservedSMEM_offset_0_alias,@"STO_CUDA_RESERVED_SHARED STV_DEFAULT"
__nv_reservedSMEM_offset_0_alias:
	.zero		0
	.zero		64


//--------------------- .nv.constant0._ZN4hist18hist_kernel_sharedEPhmPj --------------------------
	.section	.nv.constant0._ZN4hist18hist_kernel_sharedEPhmPj,"a",@progbits
	.sectionflags	@""
	.align	4
.nv.constant0._ZN4hist18hist_kernel_sharedEPhmPj:
	.zero		920


//--------------------- .nv.constant0._ZN4hist18hist_kernel_globalEPhmPj --------------------------
	.section	.nv.constant0._ZN4hist18hist_kernel_globalEPhmPj,"a",@progbits
	.sectionflags	@""
	.align	4
.nv.constant0._ZN4hist18hist_kernel_globalEPhmPj:
	.zero		920


//--------------------- SYMBOLS --------------------------

	.type		.nv.reservedSmem.offset0,@object
	.size		.nv.reservedSmem.offset0,0x4
	.type		.nv.reservedSmem.cap,@object
	.size		.nv.reservedSmem.cap,0x4
